//
// Generated by NVIDIA NVVM Compiler
//
// Compiler Build ID: CL-36424714
// Cuda compilation tools, release 13.0, V13.0.88
// Based on NVVM 20.0.0
//

.version 9.0
.target sm_100
.address_size 64

.extern .func  (.param .b32 func_retval0) vprintf
(
	.param .b64 vprintf_param_0,
	.param .b64 vprintf_param_1
)
;
.global .align 1 .b8 $str[32] = {72, 101, 108, 108, 111, 32, 102, 114, 111, 109, 32, 98, 108, 111, 99, 107, 32, 37, 100, 44, 32, 116, 104, 114, 101, 97, 100, 32, 37, 100, 10};
.global .align 1 .b8 $str$1[18] = {87, 114, 105, 116, 105, 110, 103, 32, 116, 111, 32, 105, 61, 37, 100, 46, 10};
.global .align 1 .b8 $str$2[12] = {65, 91, 105, 93, 32, 61, 32, 37, 102, 46, 10};
.global .align 1 .b8 $str$3[19] = {83, 107, 105, 112, 112, 105, 110, 103, 32, 105, 110, 100, 101, 120, 32, 37, 100, 10};

.entry _ZN32_GLOBAL__N__fad94aae_4_k_cu_zero5_zeroEPfi(
	.param .u64 .ptr .align 1 _ZN32_GLOBAL__N__fad94aae_4_k_cu_zero5_zeroEPfi_param_0,
	.param .u32 _ZN32_GLOBAL__N__fad94aae_4_k_cu_zero5_zeroEPfi_param_1
)
{
	.local .align 8 .b8 	__local_depot0[8];
	.reg .b64 	%SP;
	.reg .b64 	%SPL;
	.reg .pred 	%p<2>;
	.reg .b32 	%r<15>;
	.reg .b32 	%f<2>;
	.reg .b64 	%rd<17>;
	.reg .b64 	%fd<2>;

	mov.u64 	%SPL, __local_depot0;
	cvta.local.u64 	%SP, %SPL;
	ld.param.u64 	%rd2, [_ZN32_GLOBAL__N__fad94aae_4_k_cu_zero5_zeroEPfi_param_0];
	ld.param.u32 	%r2, [_ZN32_GLOBAL__N__fad94aae_4_k_cu_zero5_zeroEPfi_param_1];
	add.u64 	%rd3, %SP, 0;
	add.u64 	%rd1, %SPL, 0;
	mov.u32 	%r3, %ctaid.x;
	mov.u32 	%r4, %tid.x;
	st.local.v2.u32 	[%rd1], {%r3, %r4};
	mov.u64 	%rd4, $str;
	cvta.global.u64 	%rd5, %rd4;
	{ // callseq 0, 0
	.param .b64 param0;
	st.param.b64 	[param0], %rd5;
	.param .b64 param1;
	st.param.b64 	[param1], %rd3;
	.param .b32 retval0;
	call.uni (retval0), 
	vprintf, 
	(
	param0, 
	param1
	);
	ld.param.b32 	%r5, [retval0];
	} // callseq 0
	mov.u32 	%r7, %ntid.x;
	mad.lo.s32 	%r1, %r7, %r3, %r4;
	setp.ge.s32 	%p1, %r1, %r2;
	@%p1 bra 	$L__BB0_2;
	cvta.to.global.u64 	%rd9, %rd2;
	st.local.u32 	[%rd1], %r1;
	mov.u64 	%rd10, $str$1;
	cvta.global.u64 	%rd11, %rd10;
	{ // callseq 2, 0
	.param .b64 param0;
	st.param.b64 	[param0], %rd11;
	.param .b64 param1;
	st.param.b64 	[param1], %rd3;
	.param .b32 retval0;
	call.uni (retval0), 
	vprintf, 
	(
	param0, 
	param1
	);
	ld.param.b32 	%r10, [retval0];
	} // callseq 2
	mul.wide.s32 	%rd13, %r1, 4;
	add.s64 	%rd14, %rd9, %rd13;
	ld.global.f32 	%f1, [%rd14];
	cvt.f64.f32 	%fd1, %f1;
	st.local.f64 	[%rd1], %fd1;
	mov.u64 	%rd15, $str$2;
	cvta.global.u64 	%rd16, %rd15;
	{ // callseq 3, 0
	.param .b64 param0;
	st.param.b64 	[param0], %rd16;
	.param .b64 param1;
	st.param.b64 	[param1], %rd3;
	.param .b32 retval0;
	call.uni (retval0), 
	vprintf, 
	(
	param0, 
	param1
	);
	ld.param.b32 	%r12, [retval0];
	} // callseq 3
	mov.b32 	%r14, 0;
	st.global.u32 	[%rd14], %r14;
	bra.uni 	$L__BB0_3;
$L__BB0_2:
	st.local.u32 	[%rd1], %r1;
	mov.u64 	%rd6, $str$3;
	cvta.global.u64 	%rd7, %rd6;
	{ // callseq 1, 0
	.param .b64 param0;
	st.param.b64 	[param0], %rd7;
	.param .b64 param1;
	st.param.b64 	[param1], %rd3;
	.param .b32 retval0;
	call.uni (retval0), 
	vprintf, 
	(
	param0, 
	param1
	);
	ld.param.b32 	%r8, [retval0];
	} // callseq 1
$L__BB0_3:
	ret;

}


// ===== COMPILED SASS (sm_100) =====

	.target	sm_100

	.elftype	@"ET_EXEC"


//--------------------- .note.nv.tkinfo           --------------------------
	.section	.note.nv.tkinfo,"",@"SHT_NOTE"
	.sectionflags	@"SHF_NOTE_NV_TKINFO"
	.tkinfo
        /*0018*/ 	.word	0x00000002
        /*0030*/ 	.string	""
        /*0030*/ 	.string	"ptxas"
        /*0030*/ 	.string	"Cuda compilation tools, release 13.0, V13.0.88"
        /*0030*/ 	.string	"Build cuda_13.0.r13.0/compiler.36424714_0"
        /*0030*/ 	.string	"-arch sm_100 -m 64 "



//--------------------- .note.nv.cuinfo           --------------------------
	.section	.note.nv.cuinfo,"",@"SHT_NOTE"
	.sectionflags	@"SHF_NOTE_NV_CUINFO"
        /*0018*/ 	.short	0x0002
        /*001a*/ 	.short	0x0064
        /*001c*/ 	.short	0x0082
	.zero		2


//--------------------- .nv.info                  --------------------------
	.section	.nv.info,"",@"SHT_CUDA_INFO"
	.align	4


	//----- nvinfo : EIATTR_REGCOUNT
	.align		4
        /*0000*/ 	.byte	0x04, 0x2f
        /*0002*/ 	.short	(.L_5 - .L_4)
	.align		4
.L_4:
        /*0004*/ 	.word	index@(_ZN32_GLOBAL__N__fad94aae_4_k_cu_zero5_zeroEPfi)
        /*0008*/ 	.word	0x0000001a


	//----- nvinfo : EIATTR_FRAME_SIZE
	.align		4
.L_5:
        /*000c*/ 	.byte	0x04, 0x11
        /*000e*/ 	.short	(.L_7 - .L_6)
	.align		4
.L_6:
        /*0010*/ 	.word	index@(_ZN32_GLOBAL__N__fad94aae_4_k_cu_zero5_zeroEPfi)
        /*0014*/ 	.word	0x00000008


	//----- nvinfo : EIATTR_MIN_STACK_SIZE
	.align		4
.L_7:
        /*0018*/ 	.byte	0x04, 0x12
        /*001a*/ 	.short	(.L_9 - .L_8)
	.align		4
.L_8:
        /*001c*/ 	.word	index@(_ZN32_GLOBAL__N__fad94aae_4_k_cu_zero5_zeroEPfi)
        /*0020*/ 	.word	0x00000008
.L_9:


//--------------------- .nv.compat                --------------------------
	.section	.nv.compat,"",@"SHT_CUDA_COMPAT_INFO"
	.align	4
        /*0000*/ 	.byte	0x02, 0x09, 0x00, 0x00, 0x02, 0x02, 0x01, 0x00, 0x02, 0x05, 0x05, 0x00, 0x03, 0x07, 0x01, 0x01
        /*0010*/ 	.byte	0x02, 0x03, 0x00, 0x00, 0x02, 0x06, 0x01, 0x00, 0x04, 0x0b, 0x08, 0x00, 0x09, 0x00, 0x00, 0x00
        /*0020*/ 	.byte	0x00, 0x00, 0x00, 0x00


//--------------------- .nv.info._ZN32_GLOBAL__N__fad94aae_4_k_cu_zero5_zeroEPfi --------------------------
	.section	.nv.info._ZN32_GLOBAL__N__fad94aae_4_k_cu_zero5_zeroEPfi,"",@"SHT_CUDA_INFO"
	.sectionflags	@""
	.align	4


	//----- nvinfo : EIATTR_CUDA_API_VERSION
	.align		4
        /*0000*/ 	.byte	0x04, 0x37
        /*0002*/ 	.short	(.L_11 - .L_10)
.L_10:
        /*0004*/ 	.word	0x00000082


	//----- nvinfo : EIATTR_KPARAM_INFO
	.align		4
.L_11:
        /*0008*/ 	.byte	0x04, 0x17
        /*000a*/ 	.short	(.L_13 - .L_12)
.L_12:
        /*000c*/ 	.word	0x00000000
        /*0010*/ 	.short	0x0001
        /*0012*/ 	.short	0x0008
        /*0014*/ 	.byte	0x00, 0xf0, 0x11, 0x00


	//----- nvinfo : EIATTR_KPARAM_INFO
	.align		4
.L_13:
        /*0018*/ 	.byte	0x04, 0x17
        /*001a*/ 	.short	(.L_15 - .L_14)
.L_14:
        /*001c*/ 	.word	0x00000000
        /*0020*/ 	.short	0x0000
        /*0022*/ 	.short	0x0000
        /*0024*/ 	.byte	0x00, 0xf5, 0x21, 0x00


	//----- nvinfo : EIATTR_SPARSE_MMA_MASK
	.align		4
.L_15:
        /*0028*/ 	.byte	0x03, 0x50
        /*002a*/ 	.short	0x0000


	//----- nvinfo : EIATTR_MAXREG_COUNT
	.align		4
        /*002c*/ 	.byte	0x03, 0x1b
        /*002e*/ 	.short	0x00ff


	//----- nvinfo : EIATTR_EXTERNS
	.align		4
        /*0030*/ 	.byte	0x04, 0x0f
        /*0032*/ 	.short	(.L_17 - .L_16)


	//   ....[0]....
	.align		4
.L_16:
        /*0034*/ 	.word	index@(vprintf)


	//----- nvinfo : EIATTR_MERCURY_ISA_VERSION
	.align		4
.L_17:
        /*0038*/ 	.byte	0x03, 0x5f
        /*003a*/ 	.short	0x0101


	//----- nvinfo : EIATTR_VRC_CTA_INIT_COUNT
	.align		4
        /*003c*/ 	.byte	0x02, 0x4a
	.zero		1
	.zero		1


	//----- nvinfo : EIATTR_SYSCALL_OFFSETS
	.align		4
        /*0040*/ 	.byte	0x04, 0x46
        /*0042*/ 	.short	(.L_19 - .L_18)


	//   ....[0]....
.L_18:
        /*0044*/ 	.word	0x00000110


	//   ....[1]....
        /*0048*/ 	.word	0x00000200


	//   ....[2]....
        /*004c*/ 	.word	0x000002f0


	//   ....[3]....
        /*0050*/ 	.word	0x000003d0


	//----- nvinfo : EIATTR_EXIT_INSTR_OFFSETS
	.align		4
.L_19:
        /*0054*/ 	.byte	0x04, 0x1c
        /*0056*/ 	.short	(.L_21 - .L_20)


	//   ....[0]....
.L_20:
        /*0058*/ 	.word	0x00000330


	//   ....[1]....
        /*005c*/ 	.word	0x000003e0


	//----- nvinfo : EIATTR_CRS_STACK_SIZE
	.align		4
.L_21:
        /*0060*/ 	.byte	0x04, 0x1e
        /*0062*/ 	.short	(.L_23 - .L_22)
.L_22:
        /*0064*/ 	.word	0x00000000


	//----- nvinfo : EIATTR_CBANK_PARAM_SIZE
	.align		4
.L_23:
        /*0068*/ 	.byte	0x03, 0x19
        /*006a*/ 	.short	0x000c


	//----- nvinfo : EIATTR_PARAM_CBANK
	.align		4
        /*006c*/ 	.byte	0x04, 0x0a
        /*006e*/ 	.short	(.L_25 - .L_24)
	.align		4
.L_24:
        /*0070*/ 	.word	index@(.nv.constant0._ZN32_GLOBAL__N__fad94aae_4_k_cu_zero5_zeroEPfi)
        /*0074*/ 	.short	0x0380
        /*0076*/ 	.short	0x000c


	//----- nvinfo : EIATTR_SW_WAR
	.align		4
.L_25:
        /*0078*/ 	.byte	0x04, 0x36
        /*007a*/ 	.short	(.L_27 - .L_26)
.L_26:
        /*007c*/ 	.word	0x00000008
.L_27:


//--------------------- .nv.callgraph             --------------------------
	.section	.nv.callgraph,"",@"SHT_CUDA_CALLGRAPH"
	.align	4
	.sectionentsize	8
	.align		4
        /*0000*/ 	.word	0x00000000
	.align		4
        /*0004*/ 	.word	0xffffffff
	.align		4
        /*0008*/ 	.word	index@(_ZN32_GLOBAL__N__fad94aae_4_k_cu_zero5_zeroEPfi)
	.align		4
        /*000c*/ 	.word	index@(vprintf)
	.align		4
        /*0010*/ 	.word	0x00000000
	.align		4
        /*0014*/ 	.word	0xfffffffe
	.align		4
        /*0018*/ 	.word	0x00000000
	.align		4
        /*001c*/ 	.word	0xfffffffd
	.align		4
        /*0020*/ 	.word	0x00000000
	.align		4
        /*0024*/ 	.word	0xfffffffc


//--------------------- .nv.constant4             --------------------------
	.section	.nv.constant4,"a",@progbits
	.align	8
	.align		8
.nv.constant4:
        /*0000*/ 	.dword	vprintf
	.align		8
        /*0008*/ 	.dword	$str
	.align		8
        /*0010*/ 	.dword	$str$1
	.align		8
        /*0018*/ 	.dword	$str$2
	.align		8
        /*0020*/ 	.dword	$str$3


//--------------------- .text._ZN32_GLOBAL__N__fad94aae_4_k_cu_zero5_zeroEPfi --------------------------
	.section	.text._ZN32_GLOBAL__N__fad94aae_4_k_cu_zero5_zeroEPfi,"ax",@progbits
	.align	128
.text._ZN32_GLOBAL__N__fad94aae_4_k_cu_zero5_zeroEPfi:
        .type           _ZN32_GLOBAL__N__fad94aae_4_k_cu_zero5_zeroEPfi,@function
        .size           _ZN32_GLOBAL__N__fad94aae_4_k_cu_zero5_zeroEPfi,(.L_x_6 - _ZN32_GLOBAL__N__fad94aae_4_k_cu_zero5_zeroEPfi)
        .other          _ZN32_GLOBAL__N__fad94aae_4_k_cu_zero5_zeroEPfi,@"STO_CUDA_ENTRY STV_DEFAULT"
_ZN32_GLOBAL__N__fad94aae_4_k_cu_zero5_zeroEPfi:
[----:B------:R-:W0:Y:S01]  /*0000*/  LDC R1, c[0x0][0x37c] ;  /* 0x0000df00ff017b82 */ /* 0x000e220000000800 */
[----:B------:R-:W1:Y:S01]  /*0010*/  S2R R18, SR_CTAID.X ;  /* 0x0000000000127919 */ /* 0x000e620000002500 */
[----:B------:R-:W2:Y:S01]  /*0020*/  LDCU UR4, c[0x0][0x2f8] ;  /* 0x00005f00ff0477ac */ /* 0x000ea20008000800 */
[----:B0-----:R-:W-:Y:S01]  /*0030*/  VIADD R1, R1, 0xfffffff8 ;  /* 0xfffffff801017836 */ /* 0x001fe20000000000 */
[----:B------:R-:W-:Y:S01]  /*0040*/  MOV R23, 0x0 ;  /* 0x0000000000177802 */ /* 0x000fe20000000f00 */
[----:B------:R-:W1:Y:S01]  /*0050*/  S2R R19, SR_TID.X ;  /* 0x0000000000137919 */ /* 0x000e620000002100 */
[----:B------:R-:W0:Y:S02]  /*0060*/  LDCU UR5, c[0x0][0x2fc] ;  /* 0x00005f80ff0577ac */ /* 0x000e240008000800 */
[----:B------:R3:W4:Y:S01]  /*0070*/  LDC.64 R8, c[0x4][R23] ;  /* 0x0100000017087b82 */ /* 0x0007220000000a00 */
[----:B------:R-:W5:Y:S01]  /*0080*/  LDCU.64 UR6, c[0x4][0x8] ;  /* 0x01000100ff0677ac */ /* 0x000f620008000a00 */
[----:B--2---:R-:W-:-:S05]  /*0090*/  IADD3 R2, P0, PT, R1, UR4, RZ ;  /* 0x0000000401027c10 */ /* 0x004fca000ff1e0ff */
[----:B0-----:R-:W-:Y:S02]  /*00a0*/  IMAD.X R22, RZ, RZ, UR5, P0 ;  /* 0x00000005ff167e24 */ /* 0x001fe400080e06ff */
[----:B------:R-:W-:Y:S01]  /*00b0*/  IMAD.MOV.U32 R6, RZ, RZ, R2 ;  /* 0x000000ffff067224 */ /* 0x000fe200078e0002 */
[----:B-----5:R-:W-:Y:S01]  /*00c0*/  MOV R5, UR7 ;  /* 0x0000000700057c02 */ /* 0x020fe20008000f00 */
[----:B------:R-:W-:Y:S02]  /*00d0*/  IMAD.U32 R4, RZ, RZ, UR6 ;  /* 0x00000006ff047e24 */ /* 0x000fe4000f8e00ff */
[----:B------:R-:W-:Y:S01]  /*00e0*/  IMAD.MOV.U32 R7, RZ, RZ, R22 ;  /* 0x000000ffff077224 */ /* 0x000fe200078e0016 */
[----:B-1----:R3:W-:Y:S06]  /*00f0*/  STL.64 [R1], R18 ;  /* 0x0000001201007387 */ /* 0x0027ec0000100a00 */
[----:B------:R-:W-:-:S07]  /*0100*/  LEPC R20, `(.L_x_0) ;  /* 0x000000001014794e */ /* 0x000fce0000000000 */
[----:B---34-:R-:W-:Y:S05]  /*0110*/  CALL.ABS.NOINC R8 ;  /* 0x0000000008007343 */ /* 0x018fea0003c00000 */
.L_x_0:
[----:B------:R-:W0:Y:S01]  /*0120*/  LDCU UR4, c[0x0][0x360] ;  /* 0x00006c00ff0477ac */ /* 0x000e220008000800 */
[----:B------:R-:W1:Y:S01]  /*0130*/  LDCU UR5, c[0x0][0x388] ;  /* 0x00007100ff0577ac */ /* 0x000e620008000800 */
[----:B0-----:R-:W-:-:S05]  /*0140*/  IMAD R18, R18, UR4, R19 ;  /* 0x0000000412127c24 */ /* 0x001fca000f8e0213 */
[----:B-1----:R-:W-:-:S13]  /*0150*/  ISETP.GE.AND P0, PT, R18, UR5, PT ;  /* 0x0000000512007c0c */ /* 0x002fda000bf06270 */
[----:B------:R-:W-:Y:S05]  /*0160*/  @P0 BRA `(.L_x_1) ;  /* 0x0000000000740947 */ /* 0x000fea0003800000 */
[----:B------:R0:W-:Y:S01]  /*0170*/  STL [R1], R18 ;  /* 0x0000001201007387 */ /* 0x0001e20000100800 */
[----:B------:R0:W1:Y:S01]  /*0180*/  LDC.64 R8, c[0x4][R23] ;  /* 0x0100000017087b82 */ /* 0x0000620000000a00 */
[----:B------:R-:W2:Y:S01]  /*0190*/  LDCU.64 UR4, c[0x4][0x10] ;  /* 0x01000200ff0477ac */ /* 0x000ea20008000a00 */
[----:B------:R-:W-:Y:S02]  /*01a0*/  IMAD.MOV.U32 R6, RZ, RZ, R2 ;  /* 0x000000ffff067224 */ /* 0x000fe400078e0002 */
[----:B------:R-:W-:-:S04]  /*01b0*/  IMAD.MOV.U32 R7, RZ, RZ, R22 ;  /* 0x000000ffff077224 */ /* 0x000fc800078e0016 */
[----:B------:R-:W3:Y:S01]  /*01c0*/  LDC.64 R16, c[0x0][0x358] ;  /* 0x0000d600ff107b82 */ /* 0x000ee20000000a00 */
[----:B--2---:R-:W-:Y:S01]  /*01d0*/  IMAD.U32 R4, RZ, RZ, UR4 ;  /* 0x00000004ff047e24 */ /* 0x004fe2000f8e00ff */
[----:B0-----:R-:W-:-:S07]  /*01e0*/  MOV R5, UR5 ;  /* 0x0000000500057c02 */ /* 0x001fce0008000f00 */
[----:B------:R-:W-:-:S07]  /*01f0*/  LEPC R20, `(.L_x_2) ;  /* 0x000000001014794e */ /* 0x000fce0000000000 */
[----:B-1-3--:R-:W-:Y:S05]  /*0200*/  CALL.ABS.NOINC R8 ;  /* 0x0000000008007343 */ /* 0x00afea0003c00000 */
.L_x_2:
[----:B------:R-:W0:Y:S01]  /*0210*/  LDC.64 R4, c[0x0][0x380] ;  /* 0x0000e000ff047b82 */ /* 0x000e220000000a00 */
[----:B------:R-:W-:Y:S02]  /*0220*/  R2UR UR4, R16 ;  /* 0x00000000100472ca */ /* 0x000fe400000e0000 */
[----:B------:R-:W-:Y:S01]  /*0230*/  R2UR UR5, R17 ;  /* 0x00000000110572ca */ /* 0x000fe200000e0000 */
[----:B0-----:R-:W-:-:S12]  /*0240*/  IMAD.WIDE R18, R18, 0x4, R4 ;  /* 0x0000000412127825 */ /* 0x001fd800078e0204 */
[----:B------:R-:W2:Y:S01]  /*0250*/  LDG.E R0, desc[UR4][R18.64] ;  /* 0x0000000412007981 */ /* 0x000ea2000c1e1900 */
[----:B------:R0:W1:Y:S01]  /*0260*/  LDC.64 R10, c[0x4][R23] ;  /* 0x01000000170a7b82 */ /* 0x0000620000000a00 */
[----:B------:R-:W3:Y:S01]  /*0270*/  LDCU.64 UR4, c[0x4][0x18] ;  /* 0x01000300ff0477ac */ /* 0x000ee20008000a00 */
[----:B------:R-:W-:Y:S01]  /*0280*/  IMAD.MOV.U32 R6, RZ, RZ, R2 ;  /* 0x000000ffff067224 */ /* 0x000fe200078e0002 */
[----:B------:R-:W-:Y:S02]  /*0290*/  MOV R7, R22 ;  /* 0x0000001600077202 */ /* 0x000fe40000000f00 */
[----:B---3--:R-:W-:Y:S01]  /*02a0*/  MOV R4, UR4 ;  /* 0x0000000400047c02 */ /* 0x008fe20008000f00 */
[----:B------:R-:W-:Y:S01]  /*02b0*/  IMAD.U32 R5, RZ, RZ, UR5 ;  /* 0x00000005ff057e24 */ /* 0x000fe2000f8e00ff */
[----:B--2---:R-:W2:Y:S02]  /*02c0*/  F2F.F64.F32 R8, R0 ;  /* 0x0000000000087310 */ /* 0x004ea40000201800 */
[----:B-12---:R0:W-:Y:S04]  /*02d0*/  STL.64 [R1], R8 ;  /* 0x0000000801007387 */ /* 0x0061e80000100a00 */
[----:B------:R-:W-:-:S07]  /*02e0*/  LEPC R20, `(.L_x_3) ;  /* 0x000000001014794e */ /* 0x000fce0000000000 */
[----:B0-----:R-:W-:Y:S05]  /*02f0*/  CALL.ABS.NOINC R10 ;  /* 0x000000000a007343 */ /* 0x001fea0003c00000 */
.L_x_3:
[----:B------:R-:W-:Y:S02]  /*0300*/  R2UR UR4, R16 ;  /* 0x00000000100472ca */ /* 0x000fe400000e0000 */
[----:B------:R-:W-:-:S13]  /*0310*/  R2UR UR5, R17 ;  /* 0x00000000110572ca */ /* 0x000fda00000e0000 */
[----:B------:R-:W-:Y:S01]  /*0320*/  STG.E desc[UR4][R18.64], RZ ;  /* 0x000000ff12007986 */ /* 0x000fe2000c101904 */
[----:B------:R-:W-:Y:S05]  /*0330*/  EXIT ;  /* 0x000000000000794d */ /* 0x000fea0003800000 */
.L_x_1:
[----:B------:R-:W-:Y:S01]  /*0340*/  MOV R0, 0x0 ;  /* 0x0000000000007802 */ /* 0x000fe20000000f00 */
[----:B------:R0:W-:Y:S01]  /*0350*/  STL [R1], R18 ;  /* 0x0000001201007387 */ /* 0x0001e20000100800 */
[----:B------:R-:W1:Y:S01]  /*0360*/  LDCU.64 UR4, c[0x4][0x20] ;  /* 0x01000400ff0477ac */ /* 0x000e620008000a00 */
[----:B------:R-:W-:Y:S01]  /*0370*/  MOV R6, R2 ;  /* 0x0000000200067202 */ /* 0x000fe20000000f00 */
[----:B------:R0:W2:Y:S01]  /*0380*/  LDC.64 R8, c[0x4][R0] ;  /* 0x0100000000087b82 */ /* 0x0000a20000000a00 */
[----:B------:R-:W-:Y:S02]  /*0390*/  IMAD.MOV.U32 R7, RZ, RZ, R22 ;  /* 0x000000ffff077224 */ /* 0x000fe400078e0016 */
[----:B-1----:R-:W-:Y:S02]  /*03a0*/  IMAD.U32 R4, RZ, RZ, UR4 ;  /* 0x00000004ff047e24 */ /* 0x002fe4000f8e00ff */
[----:B0-----:R-:W-:-:S07]  /*03b0*/  IMAD.U32 R5, RZ, RZ, UR5 ;  /* 0x00000005ff057e24 */ /* 0x001fce000f8e00ff */
[----:B------:R-:W-:-:S07]  /*03c0*/  LEPC R20, `(.L_x_4) ;  /* 0x000000001014794e */ /* 0x000fce0000000000 */
[----:B--2---:R-:W-:Y:S05]  /*03d0*/  CALL.ABS.NOINC R8 ;  /* 0x0000000008007343 */ /* 0x004fea0003c00000 */
.L_x_4:
[----:B------:R-:W-:Y:S05]  /*03e0*/  EXIT ;  /* 0x000000000000794d */ /* 0x000fea0003800000 */
.L_x_5:
[----:B------:R-:W-:-:S00]  /*03f0*/  BRA `(.L_x_5) ;  /* 0xfffffffc00fc7947 */ /* 0x000fc0000383ffff */
[----:B------:R-:W-:-:S00]  /*0400*/  NOP ;  /* 0x0000000000007918 */ /* 0x000fc00000000000 */
[----:B------:R-:W-:-:S00]  /*0410*/  NOP ;  /* 0x0000000000007918 */ /* 0x000fc00000000000 */
[----:B------:R-:W-:-:S00]  /*0420*/  NOP ;  /* 0x0000000000007918 */ /* 0x000fc00000000000 */
[----:B------:R-:W-:-:S00]  /*0430*/  NOP ;  /* 0x0000000000007918 */ /* 0x000fc00000000000 */
[----:B------:R-:W-:-:S00]  /*0440*/  NOP ;  /* 0x0000000000007918 */ /* 0x000fc00000000000 */
[----:B------:R-:W-:-:S00]  /*0450*/  NOP ;  /* 0x0000000000007918 */ /* 0x000fc00000000000 */
[----:B------:R-:W-:-:S00]  /*0460*/  NOP ;  /* 0x0000000000007918 */ /* 0x000fc00000000000 */
[----:B------:R-:W-:-:S00]  /*0470*/  NOP ;  /* 0x0000000000007918 */ /* 0x000fc00000000000 */
.L_x_6:


//--------------------- .nv.global.init           --------------------------
	.section	.nv.global.init,"aw",@progbits
.nv.global.init:
	.type		$str$2,@object
	.size		$str$2,($str$1 - $str$2)
$str$2:
        /*0000*/ 	.byte	0x41, 0x5b, 0x69, 0x5d, 0x20, 0x3d, 0x20, 0x25, 0x66, 0x2e, 0x0a, 0x00
	.type		$str$1,@object
	.size		$str$1,($str$3 - $str$1)
$str$1:
        /*000c*/ 	.byte	0x57, 0x72, 0x69, 0x74, 0x69, 0x6e, 0x67, 0x20, 0x74, 0x6f, 0x20, 0x69, 0x3d, 0x25, 0x64, 0x2e
        /*001c*/ 	.byte	0x0a, 0x00
	.type		$str$3,@object
	.size		$str$3,($str - $str$3)
$str$3:
        /*001e*/ 	.byte	0x53, 0x6b, 0x69, 0x70, 0x70, 0x69, 0x6e, 0x67, 0x20, 0x69, 0x6e, 0x64, 0x65, 0x78, 0x20, 0x25
        /*002e*/ 	.byte	0x64, 0x0a, 0x00
	.type		$str,@object
	.size		$str,(.L_0 - $str)
$str:
        /*0031*/ 	.byte	0x48, 0x65, 0x6c, 0x6c, 0x6f, 0x20, 0x66, 0x72, 0x6f, 0x6d, 0x20, 0x62, 0x6c, 0x6f, 0x63, 0x6b
        /*0041*/ 	.byte	0x20, 0x25, 0x64, 0x2c, 0x20, 0x74, 0x68, 0x72, 0x65, 0x61, 0x64, 0x20, 0x25, 0x64, 0x0a, 0x00
.L_0:


//--------------------- .nv.shared.reserved.0     --------------------------
	.section	.nv.shared.reserved.0,"aw",@nobits
	.weak		__nv_reservedSMEM_offset_0_alias
	.size		__nv_reservedSMEM_offset_0_alias, 0, 64
	.other		__nv_reservedSMEM_offset_0_alias,@"STO_CUDA_RESERVED_SHARED STV_DEFAULT"
__nv_reservedSMEM_offset_0_alias:
	.zero		0
	.zero		64


//--------------------- .nv.constant0._ZN32_GLOBAL__N__fad94aae_4_k_cu_zero5_zeroEPfi --------------------------
	.section	.nv.constant0._ZN32_GLOBAL__N__fad94aae_4_k_cu_zero5_zeroEPfi,"a",@progbits
	.sectionflags	@""
	.align	4
.nv.constant0._ZN32_GLOBAL__N__fad94aae_4_k_cu_zero5_zeroEPfi:
	.zero		908


//--------------------- SYMBOLS --------------------------

	.type		.nv.reservedSmem.offset0,@object
	.size		.nv.reservedSmem.offset0,0x4
	.type		vprintf,@function
